//
// Generated by NVIDIA NVVM Compiler
//
// Compiler Build ID: CL-36424714
// Cuda compilation tools, release 13.0, V13.0.88
// Based on NVVM 20.0.0
//

.version 9.0
.target sm_100
.address_size 64

	// .globl	_Z11add_vectorsPKiS0_Pii

.visible .entry _Z11add_vectorsPKiS0_Pii(
	.param .u64 .ptr .align 1 _Z11add_vectorsPKiS0_Pii_param_0,
	.param .u64 .ptr .align 1 _Z11add_vectorsPKiS0_Pii_param_1,
	.param .u64 .ptr .align 1 _Z11add_vectorsPKiS0_Pii_param_2,
	.param .u32 _Z11add_vectorsPKiS0_Pii_param_3
)
{
	.reg .pred 	%p<2>;
	.reg .b32 	%r<9>;
	.reg .b64 	%rd<11>;

	ld.param.u64 	%rd1, [_Z11add_vectorsPKiS0_Pii_param_0];
	ld.param.u64 	%rd2, [_Z11add_vectorsPKiS0_Pii_param_1];
	ld.param.u64 	%rd3, [_Z11add_vectorsPKiS0_Pii_param_2];
	ld.param.u32 	%r2, [_Z11add_vectorsPKiS0_Pii_param_3];
	mov.u32 	%r3, %ctaid.x;
	mov.u32 	%r4, %ntid.x;
	mov.u32 	%r5, %tid.x;
	mad.lo.s32 	%r1, %r3, %r4, %r5;
	setp.ge.s32 	%p1, %r1, %r2;
	@%p1 bra 	$L__BB0_2;
	cvta.to.global.u64 	%rd4, %rd1;
	cvta.to.global.u64 	%rd5, %rd2;
	cvta.to.global.u64 	%rd6, %rd3;
	mul.wide.s32 	%rd7, %r1, 4;
	add.s64 	%rd8, %rd4, %rd7;
	ld.global.u32 	%r6, [%rd8];
	add.s64 	%rd9, %rd5, %rd7;
	ld.global.u32 	%r7, [%rd9];
	add.s32 	%r8, %r7, %r6;
	add.s64 	%rd10, %rd6, %rd7;
	st.global.u32 	[%rd10], %r8;
$L__BB0_2:
	ret;

}


// ===== COMPILED SASS (sm_100) =====

	.target	sm_100

	.elftype	@"ET_EXEC"


//--------------------- .note.nv.tkinfo           --------------------------
	.section	.note.nv.tkinfo,"",@"SHT_NOTE"
	.sectionflags	@"SHF_NOTE_NV_TKINFO"
	.tkinfo
        /*0018*/ 	.word	0x00000002
        /*0030*/ 	.string	""
        /*0030*/ 	.string	"ptxas"
        /*0030*/ 	.string	"Cuda compilation tools, release 13.0, V13.0.88"
        /*0030*/ 	.string	"Build cuda_13.0.r13.0/compiler.36424714_0"
        /*0030*/ 	.string	"-arch sm_100 -m 64 "



//--------------------- .note.nv.cuinfo           --------------------------
	.section	.note.nv.cuinfo,"",@"SHT_NOTE"
	.sectionflags	@"SHF_NOTE_NV_CUINFO"
        /*0018*/ 	.short	0x0002
        /*001a*/ 	.short	0x0064
        /*001c*/ 	.short	0x0082
	.zero		2


//--------------------- .nv.info                  --------------------------
	.section	.nv.info,"",@"SHT_CUDA_INFO"
	.align	4


	//----- nvinfo : EIATTR_REGCOUNT
	.align		4
        /*0000*/ 	.byte	0x04, 0x2f
        /*0002*/ 	.short	(.L_1 - .L_0)
	.align		4
.L_0:
        /*0004*/ 	.word	index@(_Z11add_vectorsPKiS0_Pii)
        /*0008*/ 	.word	0x0000000c


	//----- nvinfo : EIATTR_FRAME_SIZE
	.align		4
.L_1:
        /*000c*/ 	.byte	0x04, 0x11
        /*000e*/ 	.short	(.L_3 - .L_2)
	.align		4
.L_2:
        /*0010*/ 	.word	index@(_Z11add_vectorsPKiS0_Pii)
        /*0014*/ 	.word	0x00000000


	//----- nvinfo : EIATTR_MIN_STACK_SIZE
	.align		4
.L_3:
        /*0018*/ 	.byte	0x04, 0x12
        /*001a*/ 	.short	(.L_5 - .L_4)
	.align		4
.L_4:
        /*001c*/ 	.word	index@(_Z11add_vectorsPKiS0_Pii)
        /*0020*/ 	.word	0x00000000
.L_5:


//--------------------- .nv.compat                --------------------------
	.section	.nv.compat,"",@"SHT_CUDA_COMPAT_INFO"
	.align	4
        /*0000*/ 	.byte	0x02, 0x09, 0x00, 0x00, 0x02, 0x02, 0x01, 0x00, 0x02, 0x05, 0x05, 0x00, 0x03, 0x07, 0x01, 0x01
        /*0010*/ 	.byte	0x02, 0x03, 0x00, 0x00, 0x02, 0x06, 0x01, 0x00, 0x04, 0x0b, 0x08, 0x00, 0x09, 0x00, 0x00, 0x00
        /*0020*/ 	.byte	0x00, 0x00, 0x00, 0x00


//--------------------- .nv.info._Z11add_vectorsPKiS0_Pii --------------------------
	.section	.nv.info._Z11add_vectorsPKiS0_Pii,"",@"SHT_CUDA_INFO"
	.sectionflags	@""
	.align	4


	//----- nvinfo : EIATTR_CUDA_API_VERSION
	.align		4
        /*0000*/ 	.byte	0x04, 0x37
        /*0002*/ 	.short	(.L_7 - .L_6)
.L_6:
        /*0004*/ 	.word	0x00000082


	//----- nvinfo : EIATTR_KPARAM_INFO
	.align		4
.L_7:
        /*0008*/ 	.byte	0x04, 0x17
        /*000a*/ 	.short	(.L_9 - .L_8)
.L_8:
        /*000c*/ 	.word	0x00000000
        /*0010*/ 	.short	0x0003
        /*0012*/ 	.short	0x0018
        /*0014*/ 	.byte	0x00, 0xf0, 0x11, 0x00


	//----- nvinfo : EIATTR_KPARAM_INFO
	.align		4
.L_9:
        /*0018*/ 	.byte	0x04, 0x17
        /*001a*/ 	.short	(.L_11 - .L_10)
.L_10:
        /*001c*/ 	.word	0x00000000
        /*0020*/ 	.short	0x0002
        /*0022*/ 	.short	0x0010
        /*0024*/ 	.byte	0x00, 0xf5, 0x21, 0x00


	//----- nvinfo : EIATTR_KPARAM_INFO
	.align		4
.L_11:
        /*0028*/ 	.byte	0x04, 0x17
        /*002a*/ 	.short	(.L_13 - .L_12)
.L_12:
        /*002c*/ 	.word	0x00000000
        /*0030*/ 	.short	0x0001
        /*0032*/ 	.short	0x0008
        /*0034*/ 	.byte	0x00, 0xf5, 0x21, 0x00


	//----- nvinfo : EIATTR_KPARAM_INFO
	.align		4
.L_13:
        /*0038*/ 	.byte	0x04, 0x17
        /*003a*/ 	.short	(.L_15 - .L_14)
.L_14:
        /*003c*/ 	.word	0x00000000
        /*0040*/ 	.short	0x0000
        /*0042*/ 	.short	0x0000
        /*0044*/ 	.byte	0x00, 0xf5, 0x21, 0x00


	//----- nvinfo : EIATTR_SPARSE_MMA_MASK
	.align		4
.L_15:
        /*0048*/ 	.byte	0x03, 0x50
        /*004a*/ 	.short	0x0000


	//----- nvinfo : EIATTR_MAXREG_COUNT
	.align		4
        /*004c*/ 	.byte	0x03, 0x1b
        /*004e*/ 	.short	0x00ff


	//----- nvinfo : EIATTR_MERCURY_ISA_VERSION
	.align		4
        /*0050*/ 	.byte	0x03, 0x5f
        /*0052*/ 	.short	0x0101


	//----- nvinfo : EIATTR_VRC_CTA_INIT_COUNT
	.align		4
        /*0054*/ 	.byte	0x02, 0x4a
	.zero		1
	.zero		1


	//----- nvinfo : EIATTR_EXIT_INSTR_OFFSETS
	.align		4
        /*0058*/ 	.byte	0x04, 0x1c
        /*005a*/ 	.short	(.L_17 - .L_16)


	//   ....[0]....
.L_16:
        /*005c*/ 	.word	0x00000070


	//   ....[1]....
        /*0060*/ 	.word	0x00000130


	//----- nvinfo : EIATTR_CBANK_PARAM_SIZE
	.align		4
.L_17:
        /*0064*/ 	.byte	0x03, 0x19
        /*0066*/ 	.short	0x001c


	//----- nvinfo : EIATTR_PARAM_CBANK
	.align		4
        /*0068*/ 	.byte	0x04, 0x0a
        /*006a*/ 	.short	(.L_19 - .L_18)
	.align		4
.L_18:
        /*006c*/ 	.word	index@(.nv.constant0._Z11add_vectorsPKiS0_Pii)
        /*0070*/ 	.short	0x0380
        /*0072*/ 	.short	0x001c


	//----- nvinfo : EIATTR_SW_WAR
	.align		4
.L_19:
        /*0074*/ 	.byte	0x04, 0x36
        /*0076*/ 	.short	(.L_21 - .L_20)
.L_20:
        /*0078*/ 	.word	0x00000008
.L_21:


//--------------------- .nv.callgraph             --------------------------
	.section	.nv.callgraph,"",@"SHT_CUDA_CALLGRAPH"
	.align	4
	.sectionentsize	8
	.align		4
        /*0000*/ 	.word	0x00000000
	.align		4
        /*0004*/ 	.word	0xffffffff
	.align		4
        /*0008*/ 	.word	0x00000000
	.align		4
        /*000c*/ 	.word	0xfffffffe
	.align		4
        /*0010*/ 	.word	0x00000000
	.align		4
        /*0014*/ 	.word	0xfffffffd
	.align		4
        /*0018*/ 	.word	0x00000000
	.align		4
        /*001c*/ 	.word	0xfffffffc


//--------------------- .text._Z11add_vectorsPKiS0_Pii --------------------------
	.section	.text._Z11add_vectorsPKiS0_Pii,"ax",@progbits
	.align	128
        .global         _Z11add_vectorsPKiS0_Pii
        .type           _Z11add_vectorsPKiS0_Pii,@function
        .size           _Z11add_vectorsPKiS0_Pii,(.L_x_1 - _Z11add_vectorsPKiS0_Pii)
        .other          _Z11add_vectorsPKiS0_Pii,@"STO_CUDA_ENTRY STV_DEFAULT"
_Z11add_vectorsPKiS0_Pii:
.text._Z11add_vectorsPKiS0_Pii:
[----:B------:R-:W-:Y:S01]  /*0000*/  LDC R1, c[0x0][0x37c] ;  /* 0x0000df00ff017b82 */ /* 0x000fe20000000800 */
[----:B------:R-:W0:Y:S07]  /*0010*/  S2R R0, SR_TID.X ;  /* 0x0000000000007919 */ /* 0x000e2e0000002100 */
[----:B------:R-:W0:Y:S01]  /*0020*/  S2UR UR4, SR_CTAID.X ;  /* 0x00000000000479c3 */ /* 0x000e220000002500 */
[----:B------:R-:W1:Y:S07]  /*0030*/  LDCU UR5, c[0x0][0x398] ;  /* 0x00007300ff0577ac */ /* 0x000e6e0008000800 */
[----:B------:R-:W0:Y:S02]  /*0040*/  LDC R9, c[0x0][0x360] ;  /* 0x0000d800ff097b82 */ /* 0x000e240000000800 */
[----:B0-----:R-:W-:-:S05]  /*0050*/  IMAD R9, R9, UR4, R0 ;  /* 0x0000000409097c24 */ /* 0x001fca000f8e0200 */
[----:B-1----:R-:W-:-:S13]  /*0060*/  ISETP.GE.AND P0, PT, R9, UR5, PT ;  /* 0x0000000509007c0c */ /* 0x002fda000bf06270 */
[----:B------:R-:W-:Y:S05]  /*0070*/  @P0 EXIT ;  /* 0x000000000000094d */ /* 0x000fea0003800000 */
[----:B------:R-:W0:Y:S01]  /*0080*/  LDC.64 R2, c[0x0][0x380] ;  /* 0x0000e000ff027b82 */ /* 0x000e220000000a00 */
[----:B------:R-:W1:Y:S07]  /*0090*/  LDCU.64 UR4, c[0x0][0x358] ;  /* 0x00006b00ff0477ac */ /* 0x000e6e0008000a00 */
[----:B------:R-:W2:Y:S08]  /*00a0*/  LDC.64 R4, c[0x0][0x388] ;  /* 0x0000e200ff047b82 */ /* 0x000eb00000000a00 */
[----:B------:R-:W3:Y:S01]  /*00b0*/  LDC.64 R6, c[0x0][0x390] ;  /* 0x0000e400ff067b82 */ /* 0x000ee20000000a00 */
[----:B0-----:R-:W-:-:S06]  /*00c0*/  IMAD.WIDE R2, R9, 0x4, R2 ;  /* 0x0000000409027825 */ /* 0x001fcc00078e0202 */
[----:B-1----:R-:W4:Y:S01]  /*00d0*/  LDG.E R2, desc[UR4][R2.64] ;  /* 0x0000000402027981 */ /* 0x002f22000c1e1900 */
[----:B--2---:R-:W-:-:S06]  /*00e0*/  IMAD.WIDE R4, R9, 0x4, R4 ;  /* 0x0000000409047825 */ /* 0x004fcc00078e0204 */
[----:B------:R-:W4:Y:S01]  /*00f0*/  LDG.E R5, desc[UR4][R4.64] ;  /* 0x0000000404057981 */ /* 0x000f22000c1e1900 */
[----:B---3--:R-:W-:Y:S01]  /*0100*/  IMAD.WIDE R6, R9, 0x4, R6 ;  /* 0x0000000409067825 */ /* 0x008fe200078e0206 */
[----:B----4-:R-:W-:-:S05]  /*0110*/  IADD3 R9, PT, PT, R2, R5, RZ ;  /* 0x0000000502097210 */ /* 0x010fca0007ffe0ff */
[----:B------:R-:W-:Y:S01]  /*0120*/  STG.E desc[UR4][R6.64], R9 ;  /* 0x0000000906007986 */ /* 0x000fe2000c101904 */
[----:B------:R-:W-:Y:S05]  /*0130*/  EXIT ;  /* 0x000000000000794d */ /* 0x000fea0003800000 */
.L_x_0:
[----:B------:R-:W-:-:S00]  /*0140*/  BRA `(.L_x_0) ;  /* 0xfffffffc00fc7947 */ /* 0x000fc0000383ffff */
[----:B------:R-:W-:-:S00]  /*0150*/  NOP ;  /* 0x0000000000007918 */ /* 0x000fc00000000000 */
        /* <DEDUP_REMOVED lines=10> */
.L_x_1:


//--------------------- .nv.shared.reserved.0     --------------------------
	.section	.nv.shared.reserved.0,"aw",@nobits
	.weak		__nv_reservedSMEM_offset_0_alias
	.size		__nv_reservedSMEM_offset_0_alias, 0, 64
	.other		__nv_reservedSMEM_offset_0_alias,@"STO_CUDA_RESERVED_SHARED STV_DEFAULT"
__nv_reservedSMEM_offset_0_alias:
	.zero		0
	.zero		64


//--------------------- .nv.constant0._Z11add_vectorsPKiS0_Pii --------------------------
	.section	.nv.constant0._Z11add_vectorsPKiS0_Pii,"a",@progbits
	.sectionflags	@""
	.align	4
.nv.constant0._Z11add_vectorsPKiS0_Pii:
	.zero		924


//--------------------- SYMBOLS --------------------------

	.type		.nv.reservedSmem.offset0,@object
	.size		.nv.reservedSmem.offset0,0x4
